//
// Generated by NVIDIA NVVM Compiler
//
// Compiler Build ID: CL-36424714
// Cuda compilation tools, release 13.0, V13.0.88
// Based on NVVM 20.0.0
//

.version 9.0
.target sm_100
.address_size 64

	// .globl	_Z21break_recoverage_testv
// _ZZ21break_recoverage_testvE10shared_var has been demoted

.visible .entry _Z21break_recoverage_testv()
{
	.reg .pred 	%p<3>;
	.reg .b32 	%r<6>;
	// demoted variable
	.shared .align 4 .u32 _ZZ21break_recoverage_testvE10shared_var;
	mov.u32 	%r1, %tid.x;
	setp.ne.s32 	%p1, %r1, 0;
	@%p1 bra 	$L__BB0_2;
	mov.b32 	%r2, 0;
	st.volatile.shared.u32 	[_ZZ21break_recoverage_testvE10shared_var], %r2;
$L__BB0_2:
	ld.volatile.shared.u32 	%r3, [_ZZ21break_recoverage_testvE10shared_var];
	setp.ne.s32 	%p2, %r3, %r1;
	@%p2 bra 	$L__BB0_2;
	ld.volatile.shared.u32 	%r4, [_ZZ21break_recoverage_testvE10shared_var];
	add.s32 	%r5, %r4, 1;
	st.volatile.shared.u32 	[_ZZ21break_recoverage_testvE10shared_var], %r5;
	ret;

}


// ===== COMPILED SASS (sm_100) =====

	.target	sm_100

	.elftype	@"ET_EXEC"


//--------------------- .note.nv.tkinfo           --------------------------
	.section	.note.nv.tkinfo,"",@"SHT_NOTE"
	.sectionflags	@"SHF_NOTE_NV_TKINFO"
	.tkinfo
        /*0018*/ 	.word	0x00000002
        /*0030*/ 	.string	""
        /*0030*/ 	.string	"ptxas"
        /*0030*/ 	.string	"Cuda compilation tools, release 13.0, V13.0.88"
        /*0030*/ 	.string	"Build cuda_13.0.r13.0/compiler.36424714_0"
        /*0030*/ 	.string	"-arch sm_100 -m 64 "



//--------------------- .note.nv.cuinfo           --------------------------
	.section	.note.nv.cuinfo,"",@"SHT_NOTE"
	.sectionflags	@"SHF_NOTE_NV_CUINFO"
        /*0018*/ 	.short	0x0002
        /*001a*/ 	.short	0x0064
        /*001c*/ 	.short	0x0082
	.zero		2


//--------------------- .nv.info                  --------------------------
	.section	.nv.info,"",@"SHT_CUDA_INFO"
	.align	4


	//----- nvinfo : EIATTR_REGCOUNT
	.align		4
        /*0000*/ 	.byte	0x04, 0x2f
        /*0002*/ 	.short	(.L_1 - .L_0)
	.align		4
.L_0:
        /*0004*/ 	.word	index@(_Z21break_recoverage_testv)
        /*0008*/ 	.word	0x00000006


	//----- nvinfo : EIATTR_FRAME_SIZE
	.align		4
.L_1:
        /*000c*/ 	.byte	0x04, 0x11
        /*000e*/ 	.short	(.L_3 - .L_2)
	.align		4
.L_2:
        /*0010*/ 	.word	index@(_Z21break_recoverage_testv)
        /*0014*/ 	.word	0x00000000


	//----- nvinfo : EIATTR_MIN_STACK_SIZE
	.align		4
.L_3:
        /*0018*/ 	.byte	0x04, 0x12
        /*001a*/ 	.short	(.L_5 - .L_4)
	.align		4
.L_4:
        /*001c*/ 	.word	index@(_Z21break_recoverage_testv)
        /*0020*/ 	.word	0x00000000
.L_5:


//--------------------- .nv.compat                --------------------------
	.section	.nv.compat,"",@"SHT_CUDA_COMPAT_INFO"
	.align	4
        /*0000*/ 	.byte	0x02, 0x09, 0x00, 0x00, 0x02, 0x02, 0x01, 0x00, 0x02, 0x05, 0x05, 0x00, 0x03, 0x07, 0x01, 0x01
        /*0010*/ 	.byte	0x02, 0x03, 0x00, 0x00, 0x02, 0x06, 0x01, 0x00, 0x04, 0x0b, 0x08, 0x00, 0x09, 0x00, 0x00, 0x00
        /*0020*/ 	.byte	0x00, 0x00, 0x00, 0x00


//--------------------- .nv.info._Z21break_recoverage_testv --------------------------
	.section	.nv.info._Z21break_recoverage_testv,"",@"SHT_CUDA_INFO"
	.sectionflags	@""
	.align	4


	//----- nvinfo : EIATTR_CUDA_API_VERSION
	.align		4
        /*0000*/ 	.byte	0x04, 0x37
        /*0002*/ 	.short	(.L_7 - .L_6)
.L_6:
        /*0004*/ 	.word	0x00000082


	//----- nvinfo : EIATTR_SPARSE_MMA_MASK
	.align		4
.L_7:
        /*0008*/ 	.byte	0x03, 0x50
        /*000a*/ 	.short	0x0000


	//----- nvinfo : EIATTR_MAXREG_COUNT
	.align		4
        /*000c*/ 	.byte	0x03, 0x1b
        /*000e*/ 	.short	0x00ff


	//----- nvinfo : EIATTR_MERCURY_ISA_VERSION
	.align		4
        /*0010*/ 	.byte	0x03, 0x5f
        /*0012*/ 	.short	0x0101


	//----- nvinfo : EIATTR_VRC_CTA_INIT_COUNT
	.align		4
        /*0014*/ 	.byte	0x02, 0x4a
	.zero		1
	.zero		1


	//----- nvinfo : EIATTR_EXIT_INSTR_OFFSETS
	.align		4
        /*0018*/ 	.byte	0x04, 0x1c
        /*001a*/ 	.short	(.L_9 - .L_8)


	//   ....[0]....
.L_8:
        /*001c*/ 	.word	0x00000100


	//----- nvinfo : EIATTR_CRS_STACK_SIZE
	.align		4
.L_9:
        /*0020*/ 	.byte	0x04, 0x1e
        /*0022*/ 	.short	(.L_11 - .L_10)
.L_10:
        /*0024*/ 	.word	0x00000000


	//----- nvinfo : EIATTR_SW_WAR
	.align		4
.L_11:
        /*0028*/ 	.byte	0x04, 0x36
        /*002a*/ 	.short	(.L_13 - .L_12)
.L_12:
        /*002c*/ 	.word	0x00000008
.L_13:


//--------------------- .nv.callgraph             --------------------------
	.section	.nv.callgraph,"",@"SHT_CUDA_CALLGRAPH"
	.align	4
	.sectionentsize	8
	.align		4
        /*0000*/ 	.word	0x00000000
	.align		4
        /*0004*/ 	.word	0xffffffff
	.align		4
        /*0008*/ 	.word	0x00000000
	.align		4
        /*000c*/ 	.word	0xfffffffe
	.align		4
        /*0010*/ 	.word	0x00000000
	.align		4
        /*0014*/ 	.word	0xfffffffd
	.align		4
        /*0018*/ 	.word	0x00000000
	.align		4
        /*001c*/ 	.word	0xfffffffc


//--------------------- .text._Z21break_recoverage_testv --------------------------
	.section	.text._Z21break_recoverage_testv,"ax",@progbits
	.align	128
        .global         _Z21break_recoverage_testv
        .type           _Z21break_recoverage_testv,@function
        .size           _Z21break_recoverage_testv,(.L_x_3 - _Z21break_recoverage_testv)
        .other          _Z21break_recoverage_testv,@"STO_CUDA_ENTRY STV_DEFAULT"
_Z21break_recoverage_testv:
.text._Z21break_recoverage_testv:
[----:B------:R-:W-:Y:S01]  /*0000*/  LDC R1, c[0x0][0x37c] ;  /* 0x0000df00ff017b82 */ /* 0x000fe20000000800 */
[----:B------:R-:W0:Y:S07]  /*0010*/  S2R R3, SR_TID.X ;  /* 0x0000000000037919 */ /* 0x000e2e0000002100 */
[----:B------:R-:W1:Y:S01]  /*0020*/  S2UR UR5, SR_CgaCtaId ;  /* 0x00000000000579c3 */ /* 0x000e620000008800 */
[----:B------:R-:W-:Y:S01]  /*0030*/  UMOV UR4, 0x400 ;  /* 0x0000040000047882 */ /* 0x000fe20000000000 */
[----:B------:R-:W-:Y:S01]  /*0040*/  BSSY B0, `(.L_x_0) ;  /* 0x0000008000007945 */ /* 0x000fe20003800000 */
[----:B-1----:R-:W-:Y:S01]  /*0050*/  ULEA UR4, UR5, UR4, 0x18 ;  /* 0x0000000405047291 */ /* 0x002fe2000f8ec0ff */
[----:B0-----:R-:W-:-:S13]  /*0060*/  ISETP.NE.AND P0, PT, R3, RZ, PT ;  /* 0x000000ff0300720c */ /* 0x001fda0003f05270 */
[----:B------:R-:W-:Y:S01]  /*0070*/  @!P0 STS [UR4], RZ ;  /* 0x000000ffff008988 */ /* 0x000fe20008000804 */
.L_x_1:
[----:B------:R-:W0:Y:S01]  /*0080*/  LDS R0, [UR4] ;  /* 0x00000004ff007984 */ /* 0x000e220008000800 */
[----:B------:R-:W-:Y:S05]  /*0090*/  YIELD ;  /* 0x0000000000007946 */ /* 0x000fea0003800000 */
[----:B0-----:R-:W-:-:S13]  /*00a0*/  ISETP.NE.AND P0, PT, R0, R3, PT ;  /* 0x000000030000720c */ /* 0x001fda0003f05270 */
[----:B------:R-:W-:Y:S05]  /*00b0*/  @P0 BRA `(.L_x_1) ;  /* 0xfffffffc00f00947 */ /* 0x000fea000383ffff */
[----:B------:R-:W-:Y:S05]  /*00c0*/  BSYNC B0 ;  /* 0x0000000000007941 */ /* 0x000fea0003800000 */
.L_x_0:
[----:B------:R-:W0:Y:S02]  /*00d0*/  LDS R0, [UR4] ;  /* 0x00000004ff007984 */ /* 0x000e240008000800 */
[----:B0-----:R-:W-:-:S05]  /*00e0*/  VIADD R0, R0, 0x1 ;  /* 0x0000000100007836 */ /* 0x001fca0000000000 */
[----:B------:R-:W-:Y:S01]  /*00f0*/  STS [UR4], R0 ;  /* 0x00000000ff007988 */ /* 0x000fe20008000804 */
[----:B------:R-:W-:Y:S05]  /*0100*/  EXIT ;  /* 0x000000000000794d */ /* 0x000fea0003800000 */
.L_x_2:
[----:B------:R-:W-:-:S00]  /*0110*/  BRA `(.L_x_2) ;  /* 0xfffffffc00fc7947 */ /* 0x000fc0000383ffff */
[----:B------:R-:W-:-:S00]  /*0120*/  NOP ;  /* 0x0000000000007918 */ /* 0x000fc00000000000 */
        /* <DEDUP_REMOVED lines=13> */
.L_x_3:


//--------------------- .nv.shared._Z21break_recoverage_testv --------------------------
	.section	.nv.shared._Z21break_recoverage_testv,"aw",@nobits
	.sectionflags	@""
	.align	4
.nv.shared._Z21break_recoverage_testv:
	.zero		1028


//--------------------- .nv.shared.reserved.0     --------------------------
	.section	.nv.shared.reserved.0,"aw",@nobits
	.weak		__nv_reservedSMEM_offset_0_alias
	.size		__nv_reservedSMEM_offset_0_alias, 0, 64
	.other		__nv_reservedSMEM_offset_0_alias,@"STO_CUDA_RESERVED_SHARED STV_DEFAULT"
__nv_reservedSMEM_offset_0_alias:
	.zero		0
	.zero		64


//--------------------- .nv.constant0._Z21break_recoverage_testv --------------------------
	.section	.nv.constant0._Z21break_recoverage_testv,"a",@progbits
	.sectionflags	@""
	.align	4
.nv.constant0._Z21break_recoverage_testv:
	.zero		896


//--------------------- SYMBOLS --------------------------

	.type		.nv.reservedSmem.offset0,@object
	.size		.nv.reservedSmem.offset0,0x4
	.type		.nv.reservedSmem.cap,@object
	.size		.nv.reservedSmem.cap,0x4
